//
// Generated by NVIDIA NVVM Compiler
//
// Compiler Build ID: CL-36424714
// Cuda compilation tools, release 13.0, V13.0.88
// Based on NVVM 20.0.0
//

.version 9.0
.target sm_100
.address_size 64

	// .globl	_Z3addPiS_iiS_

.visible .entry _Z3addPiS_iiS_(
	.param .u64 .ptr .align 1 _Z3addPiS_iiS__param_0,
	.param .u64 .ptr .align 1 _Z3addPiS_iiS__param_1,
	.param .u32 _Z3addPiS_iiS__param_2,
	.param .u32 _Z3addPiS_iiS__param_3,
	.param .u64 .ptr .align 1 _Z3addPiS_iiS__param_4
)
{
	.reg .b32 	%r<8>;
	.reg .b64 	%rd<11>;

	ld.param.u64 	%rd1, [_Z3addPiS_iiS__param_0];
	ld.param.u64 	%rd2, [_Z3addPiS_iiS__param_1];
	ld.param.u32 	%r1, [_Z3addPiS_iiS__param_3];
	ld.param.u64 	%rd3, [_Z3addPiS_iiS__param_4];
	cvta.to.global.u64 	%rd4, %rd3;
	cvta.to.global.u64 	%rd5, %rd2;
	cvta.to.global.u64 	%rd6, %rd1;
	mov.u32 	%r2, %ctaid.x;
	mov.u32 	%r3, %tid.x;
	mad.lo.s32 	%r4, %r1, %r2, %r3;
	mul.wide.s32 	%rd7, %r4, 4;
	add.s64 	%rd8, %rd6, %rd7;
	ld.global.u32 	%r5, [%rd8];
	add.s64 	%rd9, %rd5, %rd7;
	ld.global.u32 	%r6, [%rd9];
	add.s32 	%r7, %r6, %r5;
	add.s64 	%rd10, %rd4, %rd7;
	st.global.u32 	[%rd10], %r7;
	ret;

}


// ===== COMPILED SASS (sm_100) =====

	.target	sm_100

	.elftype	@"ET_EXEC"


//--------------------- .note.nv.tkinfo           --------------------------
	.section	.note.nv.tkinfo,"",@"SHT_NOTE"
	.sectionflags	@"SHF_NOTE_NV_TKINFO"
	.tkinfo
        /*0018*/ 	.word	0x00000002
        /*0030*/ 	.string	""
        /*0030*/ 	.string	"ptxas"
        /*0030*/ 	.string	"Cuda compilation tools, release 13.0, V13.0.88"
        /*0030*/ 	.string	"Build cuda_13.0.r13.0/compiler.36424714_0"
        /*0030*/ 	.string	"-arch sm_100 -m 64 "



//--------------------- .note.nv.cuinfo           --------------------------
	.section	.note.nv.cuinfo,"",@"SHT_NOTE"
	.sectionflags	@"SHF_NOTE_NV_CUINFO"
        /*0018*/ 	.short	0x0002
        /*001a*/ 	.short	0x0064
        /*001c*/ 	.short	0x0082
	.zero		2


//--------------------- .nv.info                  --------------------------
	.section	.nv.info,"",@"SHT_CUDA_INFO"
	.align	4


	//----- nvinfo : EIATTR_REGCOUNT
	.align		4
        /*0000*/ 	.byte	0x04, 0x2f
        /*0002*/ 	.short	(.L_1 - .L_0)
	.align		4
.L_0:
        /*0004*/ 	.word	index@(_Z3addPiS_iiS_)
        /*0008*/ 	.word	0x0000000c


	//----- nvinfo : EIATTR_FRAME_SIZE
	.align		4
.L_1:
        /*000c*/ 	.byte	0x04, 0x11
        /*000e*/ 	.short	(.L_3 - .L_2)
	.align		4
.L_2:
        /*0010*/ 	.word	index@(_Z3addPiS_iiS_)
        /*0014*/ 	.word	0x00000000


	//----- nvinfo : EIATTR_MIN_STACK_SIZE
	.align		4
.L_3:
        /*0018*/ 	.byte	0x04, 0x12
        /*001a*/ 	.short	(.L_5 - .L_4)
	.align		4
.L_4:
        /*001c*/ 	.word	index@(_Z3addPiS_iiS_)
        /*0020*/ 	.word	0x00000000
.L_5:


//--------------------- .nv.compat                --------------------------
	.section	.nv.compat,"",@"SHT_CUDA_COMPAT_INFO"
	.align	4
        /*0000*/ 	.byte	0x02, 0x09, 0x00, 0x00, 0x02, 0x02, 0x01, 0x00, 0x02, 0x05, 0x05, 0x00, 0x03, 0x07, 0x01, 0x01
        /*0010*/ 	.byte	0x02, 0x03, 0x00, 0x00, 0x02, 0x06, 0x01, 0x00, 0x04, 0x0b, 0x08, 0x00, 0x09, 0x00, 0x00, 0x00
        /*0020*/ 	.byte	0x00, 0x00, 0x00, 0x00


//--------------------- .nv.info._Z3addPiS_iiS_   --------------------------
	.section	.nv.info._Z3addPiS_iiS_,"",@"SHT_CUDA_INFO"
	.sectionflags	@""
	.align	4


	//----- nvinfo : EIATTR_CUDA_API_VERSION
	.align		4
        /*0000*/ 	.byte	0x04, 0x37
        /*0002*/ 	.short	(.L_7 - .L_6)
.L_6:
        /*0004*/ 	.word	0x00000082


	//----- nvinfo : EIATTR_KPARAM_INFO
	.align		4
.L_7:
        /*0008*/ 	.byte	0x04, 0x17
        /*000a*/ 	.short	(.L_9 - .L_8)
.L_8:
        /*000c*/ 	.word	0x00000000
        /*0010*/ 	.short	0x0004
        /*0012*/ 	.short	0x0018
        /*0014*/ 	.byte	0x00, 0xf5, 0x21, 0x00


	//----- nvinfo : EIATTR_KPARAM_INFO
	.align		4
.L_9:
        /*0018*/ 	.byte	0x04, 0x17
        /*001a*/ 	.short	(.L_11 - .L_10)
.L_10:
        /*001c*/ 	.word	0x00000000
        /*0020*/ 	.short	0x0003
        /*0022*/ 	.short	0x0014
        /*0024*/ 	.byte	0x00, 0xf0, 0x11, 0x00


	//----- nvinfo : EIATTR_KPARAM_INFO
	.align		4
.L_11:
        /*0028*/ 	.byte	0x04, 0x17
        /*002a*/ 	.short	(.L_13 - .L_12)
.L_12:
        /*002c*/ 	.word	0x00000000
        /*0030*/ 	.short	0x0002
        /*0032*/ 	.short	0x0010
        /*0034*/ 	.byte	0x00, 0xf0, 0x11, 0x00


	//----- nvinfo : EIATTR_KPARAM_INFO
	.align		4
.L_13:
        /*0038*/ 	.byte	0x04, 0x17
        /*003a*/ 	.short	(.L_15 - .L_14)
.L_14:
        /*003c*/ 	.word	0x00000000
        /*0040*/ 	.short	0x0001
        /*0042*/ 	.short	0x0008
        /*0044*/ 	.byte	0x00, 0xf5, 0x21, 0x00


	//----- nvinfo : EIATTR_KPARAM_INFO
	.align		4
.L_15:
        /*0048*/ 	.byte	0x04, 0x17
        /*004a*/ 	.short	(.L_17 - .L_16)
.L_16:
        /*004c*/ 	.word	0x00000000
        /*0050*/ 	.short	0x0000
        /*0052*/ 	.short	0x0000
        /*0054*/ 	.byte	0x00, 0xf5, 0x21, 0x00


	//----- nvinfo : EIATTR_SPARSE_MMA_MASK
	.align		4
.L_17:
        /*0058*/ 	.byte	0x03, 0x50
        /*005a*/ 	.short	0x0000


	//----- nvinfo : EIATTR_MAXREG_COUNT
	.align		4
        /*005c*/ 	.byte	0x03, 0x1b
        /*005e*/ 	.short	0x00ff


	//----- nvinfo : EIATTR_MERCURY_ISA_VERSION
	.align		4
        /*0060*/ 	.byte	0x03, 0x5f
        /*0062*/ 	.short	0x0101


	//----- nvinfo : EIATTR_VRC_CTA_INIT_COUNT
	.align		4
        /*0064*/ 	.byte	0x02, 0x4a
	.zero		1
	.zero		1


	//----- nvinfo : EIATTR_EXIT_INSTR_OFFSETS
	.align		4
        /*0068*/ 	.byte	0x04, 0x1c
        /*006a*/ 	.short	(.L_19 - .L_18)


	//   ....[0]....
.L_18:
        /*006c*/ 	.word	0x00000100


	//----- nvinfo : EIATTR_CBANK_PARAM_SIZE
	.align		4
.L_19:
        /*0070*/ 	.byte	0x03, 0x19
        /*0072*/ 	.short	0x0020


	//----- nvinfo : EIATTR_PARAM_CBANK
	.align		4
        /*0074*/ 	.byte	0x04, 0x0a
        /*0076*/ 	.short	(.L_21 - .L_20)
	.align		4
.L_20:
        /*0078*/ 	.word	index@(.nv.constant0._Z3addPiS_iiS_)
        /*007c*/ 	.short	0x0380
        /*007e*/ 	.short	0x0020


	//----- nvinfo : EIATTR_SW_WAR
	.align		4
.L_21:
        /*0080*/ 	.byte	0x04, 0x36
        /*0082*/ 	.short	(.L_23 - .L_22)
.L_22:
        /*0084*/ 	.word	0x00000008
.L_23:


//--------------------- .nv.callgraph             --------------------------
	.section	.nv.callgraph,"",@"SHT_CUDA_CALLGRAPH"
	.align	4
	.sectionentsize	8
	.align		4
        /*0000*/ 	.word	0x00000000
	.align		4
        /*0004*/ 	.word	0xffffffff
	.align		4
        /*0008*/ 	.word	0x00000000
	.align		4
        /*000c*/ 	.word	0xfffffffe
	.align		4
        /*0010*/ 	.word	0x00000000
	.align		4
        /*0014*/ 	.word	0xfffffffd
	.align		4
        /*0018*/ 	.word	0x00000000
	.align		4
        /*001c*/ 	.word	0xfffffffc


//--------------------- .text._Z3addPiS_iiS_      --------------------------
	.section	.text._Z3addPiS_iiS_,"ax",@progbits
	.align	128
        .global         _Z3addPiS_iiS_
        .type           _Z3addPiS_iiS_,@function
        .size           _Z3addPiS_iiS_,(.L_x_1 - _Z3addPiS_iiS_)
        .other          _Z3addPiS_iiS_,@"STO_CUDA_ENTRY STV_DEFAULT"
_Z3addPiS_iiS_:
.text._Z3addPiS_iiS_:
[----:B------:R-:W-:Y:S01]  /*0000*/  LDC R1, c[0x0][0x37c] ;  /* 0x0000df00ff017b82 */ /* 0x000fe20000000800 */
[----:B------:R-:W0:Y:S07]  /*0010*/  S2R R9, SR_TID.X ;  /* 0x0000000000097919 */ /* 0x000e2e0000002100 */
[----:B------:R-:W0:Y:S01]  /*0020*/  S2UR UR6, SR_CTAID.X ;  /* 0x00000000000679c3 */ /* 0x000e220000002500 */
[----:B------:R-:W1:Y:S07]  /*0030*/  LDCU.64 UR4, c[0x0][0x358] ;  /* 0x00006b00ff0477ac */ /* 0x000e6e0008000a00 */
[----:B------:R-:W0:Y:S08]  /*0040*/  LDC R0, c[0x0][0x394] ;  /* 0x0000e500ff007b82 */ /* 0x000e300000000800 */
[----:B------:R-:W2:Y:S08]  /*0050*/  LDC.64 R2, c[0x0][0x380] ;  /* 0x0000e000ff027b82 */ /* 0x000eb00000000a00 */
[----:B------:R-:W3:Y:S01]  /*0060*/  LDC.64 R4, c[0x0][0x388] ;  /* 0x0000e200ff047b82 */ /* 0x000ee20000000a00 */
[----:B0-----:R-:W-:-:S07]  /*0070*/  IMAD R9, R0, UR6, R9 ;  /* 0x0000000600097c24 */ /* 0x001fce000f8e0209 */
[----:B------:R-:W0:Y:S01]  /*0080*/  LDC.64 R6, c[0x0][0x398] ;  /* 0x0000e600ff067b82 */ /* 0x000e220000000a00 */
[----:B--2---:R-:W-:-:S06]  /*0090*/  IMAD.WIDE R2, R9, 0x4, R2 ;  /* 0x0000000409027825 */ /* 0x004fcc00078e0202 */
[----:B-1----:R-:W2:Y:S01]  /*00a0*/  LDG.E R2, desc[UR4][R2.64] ;  /* 0x0000000402027981 */ /* 0x002ea2000c1e1900 */
[----:B---3--:R-:W-:-:S06]  /*00b0*/  IMAD.WIDE R4, R9, 0x4, R4 ;  /* 0x0000000409047825 */ /* 0x008fcc00078e0204 */
[----:B------:R-:W2:Y:S01]  /*00c0*/  LDG.E R5, desc[UR4][R4.64] ;  /* 0x0000000404057981 */ /* 0x000ea2000c1e1900 */
[----:B0-----:R-:W-:Y:S01]  /*00d0*/  IMAD.WIDE R6, R9, 0x4, R6 ;  /* 0x0000000409067825 */ /* 0x001fe200078e0206 */
[----:B--2---:R-:W-:-:S05]  /*00e0*/  IADD3 R9, PT, PT, R2, R5, RZ ;  /* 0x0000000502097210 */ /* 0x004fca0007ffe0ff */
[----:B------:R-:W-:Y:S01]  /*00f0*/  STG.E desc[UR4][R6.64], R9 ;  /* 0x0000000906007986 */ /* 0x000fe2000c101904 */
[----:B------:R-:W-:Y:S05]  /*0100*/  EXIT ;  /* 0x000000000000794d */ /* 0x000fea0003800000 */
.L_x_0:
[----:B------:R-:W-:-:S00]  /*0110*/  BRA `(.L_x_0) ;  /* 0xfffffffc00fc7947 */ /* 0x000fc0000383ffff */
[----:B------:R-:W-:-:S00]  /*0120*/  NOP ;  /* 0x0000000000007918 */ /* 0x000fc00000000000 */
        /* <DEDUP_REMOVED lines=13> */
.L_x_1:


//--------------------- .nv.shared.reserved.0     --------------------------
	.section	.nv.shared.reserved.0,"aw",@nobits
	.weak		__nv_reservedSMEM_offset_0_alias
	.size		__nv_reservedSMEM_offset_0_alias, 0, 64
	.other		__nv_reservedSMEM_offset_0_alias,@"STO_CUDA_RESERVED_SHARED STV_DEFAULT"
__nv_reservedSMEM_offset_0_alias:
	.zero		0
	.zero		64


//--------------------- .nv.constant0._Z3addPiS_iiS_ --------------------------
	.section	.nv.constant0._Z3addPiS_iiS_,"a",@progbits
	.sectionflags	@""
	.align	4
.nv.constant0._Z3addPiS_iiS_:
	.zero		928


//--------------------- SYMBOLS --------------------------

	.type		.nv.reservedSmem.offset0,@object
	.size		.nv.reservedSmem.offset0,0x4
